	.headerflags	@"EF_CUDA_TEXMODE_UNIFIED EF_CUDA_64BIT_ADDRESS EF_CUDA_ACCELERATORS EF_CUDA_SM90 EF_CUDA_VIRTUAL_SM(EF_CUDA_SM90)"
	.elftype	@"ET_EXEC"


//--------------------- .nv.info                  --------------------------
	.section	.nv.info,"",@"SHT_CUDA_INFO"
	.align	4


	//----- nvinfo : EIATTR_REGCOUNT
	.align		4
        /*0000*/ 	.byte	0x04, 0x2f
        /*0002*/ 	.short	(.L_1 - .L_0)
	.align		4
.L_0:
        /*0004*/ 	.word	index@(triton_poi_fused_add_mul_3)
        /*0008*/ 	.word	0x0000000e


	//----- nvinfo : EIATTR_MIN_STACK_SIZE
	.align		4
.L_1:
        /*000c*/ 	.byte	0x04, 0x12
        /*000e*/ 	.short	(.L_3 - .L_2)
	.align		4
.L_2:
        /*0010*/ 	.word	index@(triton_poi_fused_add_mul_3)
        /*0014*/ 	.word	0x00000000


	//----- nvinfo : EIATTR_FRAME_SIZE
	.align		4
.L_3:
        /*0018*/ 	.byte	0x04, 0x11
        /*001a*/ 	.short	(.L_5 - .L_4)
	.align		4
.L_4:
        /*001c*/ 	.word	index@(triton_poi_fused_add_mul_3)
        /*0020*/ 	.word	0x00000000


	//----- nvinfo : EIATTR_MIN_STACK_SIZE
	.align		4
.L_5:
        /*0024*/ 	.byte	0x04, 0x12
        /*0026*/ 	.short	(.L_7 - .L_6)
	.align		4
.L_6:
        /*0028*/ 	.word	index@(triton_poi_fused_add_mul_3)
        /*002c*/ 	.word	0x00000000
.L_7:


//--------------------- .nv.info.triton_poi_fused_add_mul_3 --------------------------
	.section	.nv.info.triton_poi_fused_add_mul_3,"",@"SHT_CUDA_INFO"
	.sectionflags	@""
	.align	4


	//----- nvinfo : EIATTR_CUDA_API_VERSION
	.align		4
        /*0000*/ 	.byte	0x04, 0x37
        /*0002*/ 	.short	(.L_9 - .L_8)
.L_8:
        /*0004*/ 	.word	0x0000007c


	//----- nvinfo : EIATTR_KPARAM_INFO
	.align		4
.L_9:
        /*0008*/ 	.byte	0x04, 0x17
        /*000a*/ 	.short	(.L_11 - .L_10)
.L_10:
        /*000c*/ 	.word	0x00000000
        /*0010*/ 	.short	0x0004
        /*0012*/ 	.short	0x0020
        /*0014*/ 	.byte	0x00, 0xf0, 0x11, 0x00


	//----- nvinfo : EIATTR_KPARAM_INFO
	.align		4
.L_11:
        /*0018*/ 	.byte	0x04, 0x17
        /*001a*/ 	.short	(.L_13 - .L_12)
.L_12:
        /*001c*/ 	.word	0x00000000
        /*0020*/ 	.short	0x0003
        /*0022*/ 	.short	0x0018
        /*0024*/ 	.byte	0x00, 0xf4, 0x21, 0x00


	//----- nvinfo : EIATTR_KPARAM_INFO
	.align		4
.L_13:
        /*0028*/ 	.byte	0x04, 0x17
        /*002a*/ 	.short	(.L_15 - .L_14)
.L_14:
        /*002c*/ 	.word	0x00000000
        /*0030*/ 	.short	0x0002
        /*0032*/ 	.short	0x0010
        /*0034*/ 	.byte	0x00, 0xf4, 0x21, 0x00


	//----- nvinfo : EIATTR_KPARAM_INFO
	.align		4
.L_15:
        /*0038*/ 	.byte	0x04, 0x17
        /*003a*/ 	.short	(.L_17 - .L_16)
.L_16:
        /*003c*/ 	.word	0x00000000
        /*0040*/ 	.short	0x0001
        /*0042*/ 	.short	0x0008
        /*0044*/ 	.byte	0x00, 0xf4, 0x21, 0x00


	//----- nvinfo : EIATTR_KPARAM_INFO
	.align		4
.L_17:
        /*0048*/ 	.byte	0x04, 0x17
        /*004a*/ 	.short	(.L_19 - .L_18)
.L_18:
        /*004c*/ 	.word	0x00000000
        /*0050*/ 	.short	0x0000
        /*0052*/ 	.short	0x0000
        /*0054*/ 	.byte	0x00, 0xf4, 0x21, 0x00


	//----- nvinfo : EIATTR_SPARSE_MMA_MASK
	.align		4
.L_19:
        /*0058*/ 	.byte	0x03, 0x50
        /*005a*/ 	.short	0x0000


	//----- nvinfo : EIATTR_MAXREG_COUNT
	.align		4
        /*005c*/ 	.byte	0x03, 0x1b
        /*005e*/ 	.short	0x00ff


	//----- nvinfo : EIATTR_EXIT_INSTR_OFFSETS
	.align		4
        /*0060*/ 	.byte	0x04, 0x1c
        /*0062*/ 	.short	(.L_21 - .L_20)


	//   ....[0]....
.L_20:
        /*0064*/ 	.word	0x00000140


	//   ....[1]....
        /*0068*/ 	.word	0x00000160


	//----- nvinfo : EIATTR_REQNTID
	.align		4
.L_21:
        /*006c*/ 	.byte	0x04, 0x10
        /*006e*/ 	.short	(.L_23 - .L_22)
.L_22:
        /*0070*/ 	.word	0x00000080
        /*0074*/ 	.word	0x00000001
        /*0078*/ 	.word	0x00000001


	//----- nvinfo : EIATTR_CBANK_PARAM_SIZE
	.align		4
.L_23:
        /*007c*/ 	.byte	0x03, 0x19
        /*007e*/ 	.short	0x0024


	//----- nvinfo : EIATTR_PARAM_CBANK
	.align		4
        /*0080*/ 	.byte	0x04, 0x0a
        /*0082*/ 	.short	(.L_25 - .L_24)
	.align		4
.L_24:
        /*0084*/ 	.word	index@(.nv.constant0.triton_poi_fused_add_mul_3)
        /*0088*/ 	.short	0x0210
        /*008a*/ 	.short	0x0024


	//----- nvinfo : EIATTR_SW_WAR
	.align		4
.L_25:
        /*008c*/ 	.byte	0x04, 0x36
        /*008e*/ 	.short	(.L_27 - .L_26)
.L_26:
        /*0090*/ 	.word	0x00000008
.L_27:


//--------------------- .nv.callgraph             --------------------------
	.section	.nv.callgraph,"",@"SHT_CUDA_CALLGRAPH"
	.align	4
	.sectionentsize	8
	.align		4
        /*0000*/ 	.word	0x00000000
	.align		4
        /*0004*/ 	.word	0xffffffff
	.align		4
        /*0008*/ 	.word	0x00000000
	.align		4
        /*000c*/ 	.word	0xfffffffe
	.align		4
        /*0010*/ 	.word	0x00000000
	.align		4
        /*0014*/ 	.word	0xfffffffd
	.align		4
        /*0018*/ 	.word	0x00000000
	.align		4
        /*001c*/ 	.word	0xfffffffc


//--------------------- .text.triton_poi_fused_add_mul_3 --------------------------
	.section	.text.triton_poi_fused_add_mul_3,"ax",@progbits
	.align	128
        .global         triton_poi_fused_add_mul_3
        .type           triton_poi_fused_add_mul_3,@function
        .size           triton_poi_fused_add_mul_3,(.L_x_1 - triton_poi_fused_add_mul_3)
        .other          triton_poi_fused_add_mul_3,@"STO_CUDA_ENTRY STV_DEFAULT"
triton_poi_fused_add_mul_3:
.text.triton_poi_fused_add_mul_3:
[----:B------:R-:W0:Y:S01]  /*0000*/  LDC R1, c[0x0][0x28] ;  /* 0x00000a00ff017b82 */ /* 0x000e220000000800 */
[----:B------:R-:W1:Y:S07]  /*0010*/  S2R R0, SR_TID.X ;  /* 0x0000000000007919 */ /* 0x000e6e0000002100 */
[----:B------:R-:W2:Y:S01]  /*0020*/  LDC.64 R2, c[0x0][0x210] ;  /* 0x00008400ff027b82 */ /* 0x000ea20000000a00 */
[----:B------:R-:W-:Y:S01]  /*0030*/  MOV R10, RZ ;  /* 0x000000ff000a7202 */ /* 0x000fe20000000f00 */
[----:B------:R-:W-:Y:S01]  /*0040*/  ULDC.64 UR4, c[0x0][0x208] ;  /* 0x0000820000047ab9 */ /* 0x000fe20000000a00 */
[----:B------:R-:W3:Y:S05]  /*0050*/  S2R R11, SR_CTAID.X ;  /* 0x00000000000b7919 */ /* 0x000eea0000002500 */
[----:B------:R-:W4:Y:S08]  /*0060*/  LDC.64 R6, c[0x0][0x220] ;  /* 0x00008800ff067b82 */ /* 0x000f300000000a00 */
[----:B------:R-:W5:Y:S08]  /*0070*/  LDC.64 R4, c[0x0][0x218] ;  /* 0x00008600ff047b82 */ /* 0x000f700000000a00 */
[----:B------:R-:W4:Y:S01]  /*0080*/  LDC.64 R8, c[0x0][0x228] ;  /* 0x00008a00ff087b82 */ /* 0x000f220000000a00 */
[----:B-1----:R-:W-:-:S04]  /*0090*/  LOP3.LUT R0, R0, 0x7f, RZ, 0xc0, !PT ;  /* 0x0000007f00007812 */ /* 0x002fc800078ec0ff */
[----:B---3--:R-:W-:Y:S01]  /*00a0*/  LEA R11, R11, R0, 0x7 ;  /* 0x000000000b0b7211 */ /* 0x008fe200078e38ff */
[----:B------:R-:W-:-:S03]  /*00b0*/  HFMA2.MMA R0, -RZ, RZ, 0, 0 ;  /* 0x00000000ff007435 */ /* 0x000fc600000001ff */
[C---:B------:R-:W-:Y:S01]  /*00c0*/  ISETP.GE.AND P0, PT, R11.reuse, 0x100, PT ;  /* 0x000001000b00780c */ /* 0x040fe20003f06270 */
[C---:B--2---:R-:W-:Y:S01]  /*00d0*/  IMAD.WIDE R2, R11.reuse, 0x4, R2 ;  /* 0x000000040b027825 */ /* 0x044fe200078e0202 */
[----:B-----5:R-:W2:Y:S03]  /*00e0*/  LDG.E R5, desc[UR4][R4.64] ;  /* 0x0000000404057981 */ /* 0x020ea6000c1e1900 */
[----:B----4-:R-:W-:-:S08]  /*00f0*/  IMAD.WIDE R6, R11, 0x4, R6 ;  /* 0x000000040b067825 */ /* 0x010fd000078e0206 */
[----:B------:R-:W2:Y:S04]  /*0100*/  @!P0 LDG.E R0, desc[UR4][R2.64] ;  /* 0x0000000402008981 */ /* 0x000ea8000c1e1900 */
[----:B------:R-:W2:Y:S01]  /*0110*/  @!P0 LDG.E R10, desc[UR4][R6.64] ;  /* 0x00000004060a8981 */ /* 0x000ea2000c1e1900 */
[----:B0-----:R-:W-:-:S04]  /*0120*/  IMAD.WIDE R8, R11, 0x4, R8 ;  /* 0x000000040b087825 */ /* 0x001fc800078e0208 */
[----:B--2---:R-:W-:Y:S01]  /*0130*/  FFMA R11, R5, R0, R10 ;  /* 0x00000000050b7223 */ /* 0x004fe2000000000a */
[----:B------:R-:W-:Y:S06]  /*0140*/  @P0 EXIT ;  /* 0x000000000000094d */ /* 0x000fec0003800000 */
[----:B------:R-:W-:Y:S01]  /*0150*/  STG.E desc[UR4][R8.64], R11 ;  /* 0x0000000b08007986 */ /* 0x000fe2000c101904 */
[----:B------:R-:W-:Y:S05]  /*0160*/  EXIT ;  /* 0x000000000000794d */ /* 0x000fea0003800000 */
.L_x_0:
[----:B------:R-:W-:-:S00]  /*0170*/  BRA `(.L_x_0) ;  /* 0xfffffffc00fc7947 */ /* 0x000fc0000383ffff */
[----:B------:R-:W-:-:S00]  /*0180*/  NOP ;  /* 0x0000000000007918 */ /* 0x000fc00000000000 */
[----:B------:R-:W-:-:S00]  /*0190*/  NOP ;  /* 0x0000000000007918 */ /* 0x000fc00000000000 */
[----:B------:R-:W-:-:S00]  /*01a0*/  NOP ;  /* 0x0000000000007918 */ /* 0x000fc00000000000 */
[----:B------:R-:W-:-:S00]  /*01b0*/  NOP ;  /* 0x0000000000007918 */ /* 0x000fc00000000000 */
[----:B------:R-:W-:-:S00]  /*01c0*/  NOP ;  /* 0x0000000000007918 */ /* 0x000fc00000000000 */
[----:B------:R-:W-:-:S00]  /*01d0*/  NOP ;  /* 0x0000000000007918 */ /* 0x000fc00000000000 */
[----:B------:R-:W-:-:S00]  /*01e0*/  NOP ;  /* 0x0000000000007918 */ /* 0x000fc00000000000 */
[----:B------:R-:W-:-:S00]  /*01f0*/  NOP ;  /* 0x0000000000007918 */ /* 0x000fc00000000000 */
.L_x_1:


//--------------------- .nv.constant0.triton_poi_fused_add_mul_3 --------------------------
	.section	.nv.constant0.triton_poi_fused_add_mul_3,"a",@progbits
	.sectionflags	@""
	.align	4
.nv.constant0.triton_poi_fused_add_mul_3:
	.zero		564
